//
// Generated by NVIDIA NVVM Compiler
//
// Compiler Build ID: CL-36424714
// Cuda compilation tools, release 13.0, V13.0.88
// Based on NVVM 20.0.0
//

.version 9.0
.target sm_100
.address_size 64

	// .globl	_Z16reduction_kernelPdS_i
// _ZZ16block_reduce_sumN18cooperative_groups4__v112thread_blockEdE5shmem has been demoted
.global .align 1 .b8 _ZN34_INTERNAL_b23cd010_4_k_cu_2fe86e9b4cuda3std3__436_GLOBAL__N__b23cd010_4_k_cu_2fe86e9b6ignoreE[1];
.global .align 1 .b8 _ZN34_INTERNAL_b23cd010_4_k_cu_2fe86e9b4cuda3std3__45__cpo5beginE[1];
.global .align 1 .b8 _ZN34_INTERNAL_b23cd010_4_k_cu_2fe86e9b4cuda3std3__45__cpo3endE[1];
.global .align 1 .b8 _ZN34_INTERNAL_b23cd010_4_k_cu_2fe86e9b4cuda3std3__45__cpo6cbeginE[1];
.global .align 1 .b8 _ZN34_INTERNAL_b23cd010_4_k_cu_2fe86e9b4cuda3std3__45__cpo4cendE[1];
.global .align 1 .b8 _ZN34_INTERNAL_b23cd010_4_k_cu_2fe86e9b4cuda3std3__419piecewise_constructE[1];
.global .align 1 .b8 _ZN34_INTERNAL_b23cd010_4_k_cu_2fe86e9b4cuda3std3__48in_placeE[1];
.global .align 1 .b8 _ZN34_INTERNAL_b23cd010_4_k_cu_2fe86e9b4cuda3std6ranges3__45__cpo4swapE[1];
.global .align 1 .b8 _ZN34_INTERNAL_b23cd010_4_k_cu_2fe86e9b4cuda3std6ranges3__45__cpo9iter_moveE[1];
.global .align 1 .b8 _ZN34_INTERNAL_b23cd010_4_k_cu_2fe86e9b4cuda3std6ranges3__45__cpo7advanceE[1];

.visible .entry _Z16reduction_kernelPdS_i(
	.param .u64 .ptr .align 1 _Z16reduction_kernelPdS_i_param_0,
	.param .u64 .ptr .align 1 _Z16reduction_kernelPdS_i_param_1,
	.param .u32 _Z16reduction_kernelPdS_i_param_2
)
{
	.reg .pred 	%p<31>;
	.reg .b32 	%r<68>;
	.reg .b64 	%rd<15>;
	.reg .b64 	%fd<62>;
	// demoted variable
	.shared .align 8 .b8 _ZZ16block_reduce_sumN18cooperative_groups4__v112thread_blockEdE5shmem[256];
	ld.param.u64 	%rd2, [_Z16reduction_kernelPdS_i_param_0];
	ld.param.u64 	%rd3, [_Z16reduction_kernelPdS_i_param_1];
	ld.param.u32 	%r12, [_Z16reduction_kernelPdS_i_param_2];
	cvta.to.global.u64 	%rd1, %rd3;
	mov.u32 	%r1, %tid.x;
	mov.u32 	%r2, %ntid.x;
	mov.u32 	%r3, %ctaid.x;
	mad.lo.s32 	%r67, %r2, %r3, %r1;
	setp.ge.s32 	%p1, %r67, %r12;
	mov.f64 	%fd60, 0d0000000000000000;
	@%p1 bra 	$L__BB0_12;
	mov.u32 	%r13, %nctaid.x;
	mul.lo.s32 	%r5, %r13, %r2;
	mov.f64 	%fd52, 0d0000000000000000;
	mov.f64 	%fd53, %fd52;
	mov.f64 	%fd54, %fd52;
	mov.f64 	%fd55, %fd52;
$L__BB0_2:
	setp.ge.u32 	%p2, %r67, %r12;
	mov.f64 	%fd56, 0d0000000000000000;
	@%p2 bra 	$L__BB0_4;
	mul.wide.u32 	%rd4, %r67, 8;
	add.s64 	%rd5, %rd1, %rd4;
	ld.global.f64 	%fd56, [%rd5];
$L__BB0_4:
	add.f64 	%fd55, %fd56, %fd55;
	add.s32 	%r7, %r5, %r67;
	setp.ge.u32 	%p3, %r7, %r12;
	mov.f64 	%fd57, 0d0000000000000000;
	@%p3 bra 	$L__BB0_6;
	mul.wide.u32 	%rd6, %r7, 8;
	add.s64 	%rd7, %rd1, %rd6;
	ld.global.f64 	%fd57, [%rd7];
$L__BB0_6:
	add.f64 	%fd54, %fd57, %fd54;
	add.s32 	%r8, %r7, %r5;
	setp.ge.u32 	%p4, %r8, %r12;
	mov.f64 	%fd58, 0d0000000000000000;
	@%p4 bra 	$L__BB0_8;
	mul.wide.u32 	%rd8, %r8, 8;
	add.s64 	%rd9, %rd1, %rd8;
	ld.global.f64 	%fd58, [%rd9];
$L__BB0_8:
	add.f64 	%fd53, %fd58, %fd53;
	add.s32 	%r9, %r8, %r5;
	setp.ge.u32 	%p5, %r9, %r12;
	mov.f64 	%fd59, 0d0000000000000000;
	@%p5 bra 	$L__BB0_10;
	mul.wide.u32 	%rd10, %r9, 8;
	add.s64 	%rd11, %rd1, %rd10;
	ld.global.f64 	%fd59, [%rd11];
$L__BB0_10:
	add.f64 	%fd52, %fd59, %fd52;
	add.s32 	%r67, %r9, %r5;
	setp.lt.s32 	%p6, %r67, %r12;
	@%p6 bra 	$L__BB0_2;
	add.f64 	%fd29, %fd54, %fd55;
	add.f64 	%fd30, %fd53, %fd29;
	add.f64 	%fd60, %fd52, %fd30;
$L__BB0_12:
	// begin inline asm
	mov.b64 {%r14,%r15}, %fd60;
	// end inline asm
	shfl.sync.bfly.b32	%r17|%p7, %r15, 16, 31, -1;
	shfl.sync.bfly.b32	%r16|%p8, %r14, 16, 31, -1;
	// begin inline asm
	mov.b64 %fd32, {%r16,%r17};
	// end inline asm
	add.f64 	%fd33, %fd60, %fd32;
	// begin inline asm
	mov.b64 {%r18,%r19}, %fd33;
	// end inline asm
	shfl.sync.bfly.b32	%r21|%p9, %r19, 8, 31, -1;
	shfl.sync.bfly.b32	%r20|%p10, %r18, 8, 31, -1;
	// begin inline asm
	mov.b64 %fd34, {%r20,%r21};
	// end inline asm
	add.f64 	%fd35, %fd33, %fd34;
	// begin inline asm
	mov.b64 {%r22,%r23}, %fd35;
	// end inline asm
	shfl.sync.bfly.b32	%r25|%p11, %r23, 4, 31, -1;
	shfl.sync.bfly.b32	%r24|%p12, %r22, 4, 31, -1;
	// begin inline asm
	mov.b64 %fd36, {%r24,%r25};
	// end inline asm
	add.f64 	%fd37, %fd35, %fd36;
	// begin inline asm
	mov.b64 {%r26,%r27}, %fd37;
	// end inline asm
	shfl.sync.bfly.b32	%r29|%p13, %r27, 2, 31, -1;
	shfl.sync.bfly.b32	%r28|%p14, %r26, 2, 31, -1;
	// begin inline asm
	mov.b64 %fd38, {%r28,%r29};
	// end inline asm
	add.f64 	%fd39, %fd37, %fd38;
	// begin inline asm
	mov.b64 {%r30,%r31}, %fd39;
	// end inline asm
	shfl.sync.bfly.b32	%r33|%p15, %r31, 1, 31, -1;
	shfl.sync.bfly.b32	%r32|%p16, %r30, 1, 31, -1;
	// begin inline asm
	mov.b64 %fd40, {%r32,%r33};
	// end inline asm
	add.f64 	%fd19, %fd39, %fd40;
	mov.u32 	%r34, %tid.y;
	mov.u32 	%r35, %tid.z;
	mov.u32 	%r36, %ntid.y;
	mad.lo.s32 	%r37, %r35, %r36, %r34;
	mad.lo.s32 	%r38, %r37, %r2, %r1;
	and.b32  	%r11, %r38, 31;
	setp.ne.s32 	%p17, %r11, 0;
	@%p17 bra 	$L__BB0_14;
	shr.u32 	%r39, %r1, 2;
	and.b32  	%r40, %r39, 248;
	mov.u32 	%r41, _ZZ16block_reduce_sumN18cooperative_groups4__v112thread_blockEdE5shmem;
	add.s32 	%r42, %r41, %r40;
	st.shared.f64 	[%r42], %fd19;
$L__BB0_14:
	barrier.sync 	0;
	setp.gt.u32 	%p18, %r1, 31;
	@%p18 bra 	$L__BB0_19;
	shr.u32 	%r43, %r2, 5;
	setp.ge.u32 	%p19, %r1, %r43;
	mov.f64 	%fd61, 0d0000000000000000;
	@%p19 bra 	$L__BB0_17;
	shl.b32 	%r44, %r11, 3;
	mov.u32 	%r45, _ZZ16block_reduce_sumN18cooperative_groups4__v112thread_blockEdE5shmem;
	add.s32 	%r46, %r45, %r44;
	ld.shared.f64 	%fd61, [%r46];
$L__BB0_17:
	// begin inline asm
	mov.b64 {%r47,%r48}, %fd61;
	// end inline asm
	shfl.sync.bfly.b32	%r50|%p20, %r48, 16, 31, -1;
	shfl.sync.bfly.b32	%r49|%p21, %r47, 16, 31, -1;
	// begin inline asm
	mov.b64 %fd43, {%r49,%r50};
	// end inline asm
	add.f64 	%fd44, %fd61, %fd43;
	// begin inline asm
	mov.b64 {%r51,%r52}, %fd44;
	// end inline asm
	shfl.sync.bfly.b32	%r54|%p22, %r52, 8, 31, -1;
	shfl.sync.bfly.b32	%r53|%p23, %r51, 8, 31, -1;
	// begin inline asm
	mov.b64 %fd45, {%r53,%r54};
	// end inline asm
	add.f64 	%fd46, %fd44, %fd45;
	// begin inline asm
	mov.b64 {%r55,%r56}, %fd46;
	// end inline asm
	shfl.sync.bfly.b32	%r58|%p24, %r56, 4, 31, -1;
	shfl.sync.bfly.b32	%r57|%p25, %r55, 4, 31, -1;
	// begin inline asm
	mov.b64 %fd47, {%r57,%r58};
	// end inline asm
	add.f64 	%fd48, %fd46, %fd47;
	// begin inline asm
	mov.b64 {%r59,%r60}, %fd48;
	// end inline asm
	shfl.sync.bfly.b32	%r62|%p26, %r60, 2, 31, -1;
	shfl.sync.bfly.b32	%r61|%p27, %r59, 2, 31, -1;
	// begin inline asm
	mov.b64 %fd49, {%r61,%r62};
	// end inline asm
	add.f64 	%fd50, %fd48, %fd49;
	// begin inline asm
	mov.b64 {%r63,%r64}, %fd50;
	// end inline asm
	shfl.sync.bfly.b32	%r66|%p28, %r64, 1, 31, -1;
	shfl.sync.bfly.b32	%r65|%p29, %r63, 1, 31, -1;
	// begin inline asm
	mov.b64 %fd51, {%r65,%r66};
	// end inline asm
	add.f64 	%fd22, %fd50, %fd51;
	setp.ne.s32 	%p30, %r1, 0;
	@%p30 bra 	$L__BB0_19;
	cvta.to.global.u64 	%rd12, %rd2;
	mul.wide.u32 	%rd13, %r3, 8;
	add.s64 	%rd14, %rd12, %rd13;
	st.global.f64 	[%rd14], %fd22;
$L__BB0_19:
	ret;

}


// ===== COMPILED SASS (sm_100) =====

	.target	sm_100

	.elftype	@"ET_EXEC"


//--------------------- .note.nv.tkinfo           --------------------------
	.section	.note.nv.tkinfo,"",@"SHT_NOTE"
	.sectionflags	@"SHF_NOTE_NV_TKINFO"
	.tkinfo
        /*0018*/ 	.word	0x00000002
        /*0030*/ 	.string	""
        /*0030*/ 	.string	"ptxas"
        /*0030*/ 	.string	"Cuda compilation tools, release 13.0, V13.0.88"
        /*0030*/ 	.string	"Build cuda_13.0.r13.0/compiler.36424714_0"
        /*0030*/ 	.string	"-arch sm_100 -m 64 "



//--------------------- .note.nv.cuinfo           --------------------------
	.section	.note.nv.cuinfo,"",@"SHT_NOTE"
	.sectionflags	@"SHF_NOTE_NV_CUINFO"
        /*0018*/ 	.short	0x0002
        /*001a*/ 	.short	0x0064
        /*001c*/ 	.short	0x0082
	.zero		2


//--------------------- .nv.info                  --------------------------
	.section	.nv.info,"",@"SHT_CUDA_INFO"
	.align	4


	//----- nvinfo : EIATTR_REGCOUNT
	.align		4
        /*0000*/ 	.byte	0x04, 0x2f
        /*0002*/ 	.short	(.L_11 - .L_10)
	.align		4
.L_10:
        /*0004*/ 	.word	index@(_Z16reduction_kernelPdS_i)
        /*0008*/ 	.word	0x00000020


	//----- nvinfo : EIATTR_FRAME_SIZE
	.align		4
.L_11:
        /*000c*/ 	.byte	0x04, 0x11
        /*000e*/ 	.short	(.L_13 - .L_12)
	.align		4
.L_12:
        /*0010*/ 	.word	index@(_Z16reduction_kernelPdS_i)
        /*0014*/ 	.word	0x00000000


	//----- nvinfo : EIATTR_MIN_STACK_SIZE
	.align		4
.L_13:
        /*0018*/ 	.byte	0x04, 0x12
        /*001a*/ 	.short	(.L_15 - .L_14)
	.align		4
.L_14:
        /*001c*/ 	.word	index@(_Z16reduction_kernelPdS_i)
        /*0020*/ 	.word	0x00000000
.L_15:


//--------------------- .nv.compat                --------------------------
	.section	.nv.compat,"",@"SHT_CUDA_COMPAT_INFO"
	.align	4
        /*0000*/ 	.byte	0x02, 0x09, 0x00, 0x00, 0x02, 0x02, 0x01, 0x00, 0x02, 0x05, 0x05, 0x00, 0x03, 0x07, 0x01, 0x01
        /*0010*/ 	.byte	0x02, 0x03, 0x00, 0x00, 0x02, 0x06, 0x01, 0x00, 0x04, 0x0b, 0x08, 0x00, 0x01, 0x00, 0x00, 0x00
        /*0020*/ 	.byte	0x00, 0x00, 0x00, 0x00


//--------------------- .nv.info._Z16reduction_kernelPdS_i --------------------------
	.section	.nv.info._Z16reduction_kernelPdS_i,"",@"SHT_CUDA_INFO"
	.sectionflags	@""
	.align	4


	//----- nvinfo : EIATTR_CUDA_API_VERSION
	.align		4
        /*0000*/ 	.byte	0x04, 0x37
        /*0002*/ 	.short	(.L_17 - .L_16)
.L_16:
        /*0004*/ 	.word	0x00000082


	//----- nvinfo : EIATTR_KPARAM_INFO
	.align		4
.L_17:
        /*0008*/ 	.byte	0x04, 0x17
        /*000a*/ 	.short	(.L_19 - .L_18)
.L_18:
        /*000c*/ 	.word	0x00000000
        /*0010*/ 	.short	0x0002
        /*0012*/ 	.short	0x0010
        /*0014*/ 	.byte	0x00, 0xf0, 0x11, 0x00


	//----- nvinfo : EIATTR_KPARAM_INFO
	.align		4
.L_19:
        /*0018*/ 	.byte	0x04, 0x17
        /*001a*/ 	.short	(.L_21 - .L_20)
.L_20:
        /*001c*/ 	.word	0x00000000
        /*0020*/ 	.short	0x0001
        /*0022*/ 	.short	0x0008
        /*0024*/ 	.byte	0x00, 0xf5, 0x21, 0x00


	//----- nvinfo : EIATTR_KPARAM_INFO
	.align		4
.L_21:
        /*0028*/ 	.byte	0x04, 0x17
        /*002a*/ 	.short	(.L_23 - .L_22)
.L_22:
        /*002c*/ 	.word	0x00000000
        /*0030*/ 	.short	0x0000
        /*0032*/ 	.short	0x0000
        /*0034*/ 	.byte	0x00, 0xf5, 0x21, 0x00


	//----- nvinfo : EIATTR_SPARSE_MMA_MASK
	.align		4
.L_23:
        /*0038*/ 	.byte	0x03, 0x50
        /*003a*/ 	.short	0x0000


	//----- nvinfo : EIATTR_MAXREG_COUNT
	.align		4
        /*003c*/ 	.byte	0x03, 0x1b
        /*003e*/ 	.short	0x00ff


	//----- nvinfo : EIATTR_NUM_BARRIERS
	.align		4
        /*0040*/ 	.byte	0x02, 0x4c
        /*0042*/ 	.byte	0x01
	.zero		1


	//----- nvinfo : EIATTR_MERCURY_ISA_VERSION
	.align		4
        /*0044*/ 	.byte	0x03, 0x5f
        /*0046*/ 	.short	0x0101


	//----- nvinfo : EIATTR_COOP_GROUP_MASK_REGIDS
	.align		4
        /*0048*/ 	.byte	0x04, 0x29
        /*004a*/ 	.short	(.L_25 - .L_24)


	//   ....[0]....
.L_24:
        /*004c*/ 	.word	0xffffffff


	//   ....[1]....
        /*0050*/ 	.word	0xffffffff


	//   ....[2]....
        /*0054*/ 	.word	0xffffffff


	//   ....[3]....
        /*0058*/ 	.word	0xffffffff


	//   ....[4]....
        /*005c*/ 	.word	0xffffffff


	//   ....[5]....
        /*0060*/ 	.word	0xffffffff


	//   ....[6]....
        /*0064*/ 	.word	0xffffffff


	//   ....[7]....
        /*0068*/ 	.word	0xffffffff


	//   ....[8]....
        /*006c*/ 	.word	0xffffffff


	//   ....[9]....
        /*0070*/ 	.word	0xffffffff


	//   ....[10]....
        /*0074*/ 	.word	0xffffffff


	//   ....[11]....
        /*0078*/ 	.word	0xffffffff


	//   ....[12]....
        /*007c*/ 	.word	0xffffffff


	//   ....[13]....
        /*0080*/ 	.word	0xffffffff


	//   ....[14]....
        /*0084*/ 	.word	0xffffffff


	//   ....[15]....
        /*0088*/ 	.word	0xffffffff


	//   ....[16]....
        /*008c*/ 	.word	0xffffffff


	//   ....[17]....
        /*0090*/ 	.word	0xffffffff


	//   ....[18]....
        /*0094*/ 	.word	0xffffffff


	//   ....[19]....
        /*0098*/ 	.word	0xffffffff


	//   ....[20]....
        /*009c*/ 	.word	0xffffffff


	//----- nvinfo : EIATTR_COOP_GROUP_INSTR_OFFSETS
	.align		4
.L_25:
        /*00a0*/ 	.byte	0x04, 0x28
        /*00a2*/ 	.short	(.L_27 - .L_26)


	//   ....[0]....
.L_26:
        /*00a4*/ 	.word	0x00000360


	//   ....[1]....
        /*00a8*/ 	.word	0x00000390


	//   ....[2]....
        /*00ac*/ 	.word	0x000003d0


	//   ....[3]....
        /*00b0*/ 	.word	0x000003e0


	//   ....[4]....
        /*00b4*/ 	.word	0x00000420


	//   ....[5]....
        /*00b8*/ 	.word	0x00000430


	//   ....[6]....
        /*00bc*/ 	.word	0x00000490


	//   ....[7]....
        /*00c0*/ 	.word	0x000004b0


	//   ....[8]....
        /*00c4*/ 	.word	0x000004f0


	//   ....[9]....
        /*00c8*/ 	.word	0x00000500


	//   ....[10]....
        /*00cc*/ 	.word	0x00000530


	//   ....[11]....
        /*00d0*/ 	.word	0x000005e0


	//   ....[12]....
        /*00d4*/ 	.word	0x000005f0


	//   ....[13]....
        /*00d8*/ 	.word	0x00000610


	//   ....[14]....
        /*00dc*/ 	.word	0x00000620


	//   ....[15]....
        /*00e0*/ 	.word	0x00000640


	//   ....[16]....
        /*00e4*/ 	.word	0x00000650


	//   ....[17]....
        /*00e8*/ 	.word	0x00000670


	//   ....[18]....
        /*00ec*/ 	.word	0x00000680


	//   ....[19]....
        /*00f0*/ 	.word	0x000006a0


	//   ....[20]....
        /*00f4*/ 	.word	0x000006b0


	//----- nvinfo : EIATTR_VRC_CTA_INIT_COUNT
	.align		4
.L_27:
        /*00f8*/ 	.byte	0x02, 0x4a
	.zero		1
	.zero		1


	//----- nvinfo : EIATTR_EXIT_INSTR_OFFSETS
	.align		4
        /*00fc*/ 	.byte	0x04, 0x1c
        /*00fe*/ 	.short	(.L_29 - .L_28)


	//   ....[0]....
.L_28:
        /*0100*/ 	.word	0x00000540


	//   ....[1]....
        /*0104*/ 	.word	0x000006c0


	//   ....[2]....
        /*0108*/ 	.word	0x00000710


	//----- nvinfo : EIATTR_CRS_STACK_SIZE
	.align		4
.L_29:
        /*010c*/ 	.byte	0x04, 0x1e
        /*010e*/ 	.short	(.L_31 - .L_30)
.L_30:
        /*0110*/ 	.word	0x00000000


	//----- nvinfo : EIATTR_CBANK_PARAM_SIZE
	.align		4
.L_31:
        /*0114*/ 	.byte	0x03, 0x19
        /*0116*/ 	.short	0x0014


	//----- nvinfo : EIATTR_PARAM_CBANK
	.align		4
        /*0118*/ 	.byte	0x04, 0x0a
        /*011a*/ 	.short	(.L_33 - .L_32)
	.align		4
.L_32:
        /*011c*/ 	.word	index@(.nv.constant0._Z16reduction_kernelPdS_i)
        /*0120*/ 	.short	0x0380
        /*0122*/ 	.short	0x0014


	//----- nvinfo : EIATTR_SW_WAR
	.align		4
.L_33:
        /*0124*/ 	.byte	0x04, 0x36
        /*0126*/ 	.short	(.L_35 - .L_34)
.L_34:
        /*0128*/ 	.word	0x00000008
.L_35:


//--------------------- .nv.callgraph             --------------------------
	.section	.nv.callgraph,"",@"SHT_CUDA_CALLGRAPH"
	.align	4
	.sectionentsize	8
	.align		4
        /*0000*/ 	.word	0x00000000
	.align		4
        /*0004*/ 	.word	0xffffffff
	.align		4
        /*0008*/ 	.word	0x00000000
	.align		4
        /*000c*/ 	.word	0xfffffffe
	.align		4
        /*0010*/ 	.word	0x00000000
	.align		4
        /*0014*/ 	.word	0xfffffffd
	.align		4
        /*0018*/ 	.word	0x00000000
	.align		4
        /*001c*/ 	.word	0xfffffffc


//--------------------- .nv.constant4             --------------------------
	.section	.nv.constant4,"a",@progbits
	.align	8
	.align		8
.nv.constant4:
        /*0000*/ 	.dword	_ZN34_INTERNAL_b23cd010_4_k_cu_2fe86e9b4cuda3std3__436_GLOBAL__N__b23cd010_4_k_cu_2fe86e9b6ignoreE
	.align		8
        /*0008*/ 	.dword	_ZN34_INTERNAL_b23cd010_4_k_cu_2fe86e9b4cuda3std3__45__cpo5beginE
	.align		8
        /*0010*/ 	.dword	_ZN34_INTERNAL_b23cd010_4_k_cu_2fe86e9b4cuda3std3__45__cpo3endE
	.align		8
        /*0018*/ 	.dword	_ZN34_INTERNAL_b23cd010_4_k_cu_2fe86e9b4cuda3std3__45__cpo6cbeginE
	.align		8
        /*0020*/ 	.dword	_ZN34_INTERNAL_b23cd010_4_k_cu_2fe86e9b4cuda3std3__45__cpo4cendE
	.align		8
        /*0028*/ 	.dword	_ZN34_INTERNAL_b23cd010_4_k_cu_2fe86e9b4cuda3std3__419piecewise_constructE
	.align		8
        /*0030*/ 	.dword	_ZN34_INTERNAL_b23cd010_4_k_cu_2fe86e9b4cuda3std3__48in_placeE
	.align		8
        /*0038*/ 	.dword	_ZN34_INTERNAL_b23cd010_4_k_cu_2fe86e9b4cuda3std6ranges3__45__cpo4swapE
	.align		8
        /*0040*/ 	.dword	_ZN34_INTERNAL_b23cd010_4_k_cu_2fe86e9b4cuda3std6ranges3__45__cpo9iter_moveE
	.align		8
        /*0048*/ 	.dword	_ZN34_INTERNAL_b23cd010_4_k_cu_2fe86e9b4cuda3std6ranges3__45__cpo7advanceE


//--------------------- .text._Z16reduction_kernelPdS_i --------------------------
	.section	.text._Z16reduction_kernelPdS_i,"ax",@progbits
	.align	128
        .global         _Z16reduction_kernelPdS_i
        .type           _Z16reduction_kernelPdS_i,@function
        .size           _Z16reduction_kernelPdS_i,(.L_x_5 - _Z16reduction_kernelPdS_i)
        .other          _Z16reduction_kernelPdS_i,@"STO_CUDA_ENTRY STV_DEFAULT"
_Z16reduction_kernelPdS_i:
.text._Z16reduction_kernelPdS_i:
[----:B------:R-:W-:Y:S01]  /*0000*/  LDC R1, c[0x0][0x37c] ;  /* 0x0000df00ff017b82 */ /* 0x000fe20000000800 */
[----:B------:R-:W0:Y:S01]  /*0010*/  S2R R0, SR_TID.X ;  /* 0x0000000000007919 */ /* 0x000e220000002100 */
[----:B------:R-:W0:Y:S01]  /*0020*/  LDCU UR5, c[0x0][0x360] ;  /* 0x00006c00ff0577ac */ /* 0x000e220008000800 */
[----:B------:R-:W-:Y:S01]  /*0030*/  BSSY.RECONVERGENT B0, `(.L_x_0) ;  /* 0x0000032000007945 */ /* 0x000fe20003800200 */
[----:B------:R-:W-:Y:S01]  /*0040*/  CS2R R6, SRZ ;  /* 0x0000000000067805 */ /* 0x000fe2000001ff00 */
[----:B------:R-:W0:Y:S01]  /*0050*/  S2R R19, SR_CTAID.X ;  /* 0x0000000000137919 */ /* 0x000e220000002500 */
[----:B------:R-:W1:Y:S01]  /*0060*/  LDCU UR4, c[0x0][0x390] ;  /* 0x00007200ff0477ac */ /* 0x000e620008000800 */
[----:B------:R-:W2:Y:S01]  /*0070*/  LDCU.64 UR6, c[0x0][0x358] ;  /* 0x00006b00ff0677ac */ /* 0x000ea20008000a00 */
[----:B------:R-:W3:Y:S01]  /*0080*/  LDCU UR8, c[0x0][0x390] ;  /* 0x00007200ff0877ac */ /* 0x000ee20008000800 */
[----:B0-----:R-:W-:-:S05]  /*0090*/  IMAD R13, R19, UR5, R0 ;  /* 0x00000005130d7c24 */ /* 0x001fca000f8e0200 */
[----:B-1----:R-:W-:-:S13]  /*00a0*/  ISETP.GE.AND P0, PT, R13, UR4, PT ;  /* 0x000000040d007c0c */ /* 0x002fda000bf06270 */
[----:B--23--:R-:W-:Y:S05]  /*00b0*/  @P0 BRA `(.L_x_1) ;  /* 0x0000000000a40947 */ /* 0x00cfea0003800000 */
[----:B------:R-:W0:Y:S01]  /*00c0*/  LDC R18, c[0x0][0x370] ;  /* 0x0000dc00ff127b82 */ /* 0x000e220000000800 */
[----:B------:R-:W-:Y:S01]  /*00d0*/  BSSY.RECONVERGENT B1, `(.L_x_2) ;  /* 0x0000024000017945 */ /* 0x000fe20003800200 */
[----:B------:R-:W-:Y:S02]  /*00e0*/  CS2R R6, SRZ ;  /* 0x0000000000067805 */ /* 0x000fe4000001ff00 */
[----:B------:R-:W-:Y:S02]  /*00f0*/  CS2R R8, SRZ ;  /* 0x0000000000087805 */ /* 0x000fe4000001ff00 */
[----:B------:R-:W-:Y:S02]  /*0100*/  CS2R R2, SRZ ;  /* 0x0000000000027805 */ /* 0x000fe4000001ff00 */
[----:B------:R-:W-:Y:S01]  /*0110*/  CS2R R4, SRZ ;  /* 0x0000000000047805 */ /* 0x000fe2000001ff00 */
[----:B0-----:R-:W-:-:S07]  /*0120*/  IMAD R18, R18, UR5, RZ ;  /* 0x0000000512127c24 */ /* 0x001fce000f8e02ff */
.L_x_3:
[----:B------:R-:W-:Y:S01]  /*0130*/  ISETP.GE.U32.AND P0, PT, R13, UR8, PT ;  /* 0x000000080d007c0c */ /* 0x000fe2000bf06070 */
[----:B------:R-:W-:-:S04]  /*0140*/  IMAD.IADD R11, R18, 0x1, R13 ;  /* 0x00000001120b7824 */ /* 0x000fc800078e020d */
[----:B------:R-:W-:Y:S01]  /*0150*/  IMAD.IADD R27, R18, 0x1, R11 ;  /* 0x00000001121b7824 */ /* 0x000fe200078e020b */
[----:B------:R-:W-:-:S03]  /*0160*/  ISETP.GE.U32.AND P1, PT, R11, UR8, PT ;  /* 0x000000080b007c0c */ /* 0x000fc6000bf26070 */
[----:B------:R-:W-:Y:S01]  /*0170*/  IMAD.IADD R21, R18, 0x1, R27 ;  /* 0x0000000112157824 */ /* 0x000fe200078e021b */
[----:B------:R-:W-:-:S03]  /*0180*/  ISETP.GE.U32.AND P2, PT, R27, UR8, PT ;  /* 0x000000081b007c0c */ /* 0x000fc6000bf46070 */
[----:B------:R-:W0:Y:S01]  /*0190*/  @!P0 LDC.64 R24, c[0x0][0x388] ;  /* 0x0000e200ff188b82 */ /* 0x000e220000000a00 */
[----:B------:R-:W-:-:S07]  /*01a0*/  ISETP.GE.U32.AND P3, PT, R21, UR8, PT ;  /* 0x0000000815007c0c */ /* 0x000fce000bf66070 */
[----:B------:R-:W1:Y:S08]  /*01b0*/  @!P1 LDC.64 R16, c[0x0][0x388] ;  /* 0x0000e200ff109b82 */ /* 0x000e700000000a00 */
[----:B------:R-:W2:Y:S08]  /*01c0*/  @!P2 LDC.64 R22, c[0x0][0x388] ;  /* 0x0000e200ff16ab82 */ /* 0x000eb00000000a00 */
[----:B------:R-:W3:Y:S01]  /*01d0*/  @!P3 LDC.64 R14, c[0x0][0x388] ;  /* 0x0000e200ff0ebb82 */ /* 0x000ee20000000a00 */
[----:B0-----:R-:W-:Y:S01]  /*01e0*/  @!P0 IMAD.WIDE.U32 R24, R13, 0x8, R24 ;  /* 0x000000080d188825 */ /* 0x001fe200078e0018 */
[----:B------:R-:W-:-:S06]  /*01f0*/  CS2R R12, SRZ ;  /* 0x00000000000c7805 */ /* 0x000fcc000001ff00 */
[----:B------:R-:W4:Y:S01]  /*0200*/  @!P0 LDG.E.64 R12, desc[UR6][R24.64] ;  /* 0x00000006180c8981 */ /* 0x000f22000c1e1b00 */
[----:B-1----:R-:W-:Y:S01]  /*0210*/  @!P1 IMAD.WIDE.U32 R16, R11, 0x8, R16 ;  /* 0x000000080b109825 */ /* 0x002fe200078e0010 */
[----:B------:R-:W-:Y:S02]  /*0220*/  CS2R R10, SRZ ;  /* 0x00000000000a7805 */ /* 0x000fe4000001ff00 */
[----:B------:R-:W-:Y:S01]  /*0230*/  CS2R R28, SRZ ;  /* 0x00000000001c7805 */ /* 0x000fe2000001ff00 */
[----:B--2---:R-:W-:Y:S01]  /*0240*/  @!P2 IMAD.WIDE.U32 R26, R27, 0x8, R22 ;  /* 0x000000081b1aa825 */ /* 0x004fe200078e0016 */
[----:B------:R-:W-:Y:S02]  /*0250*/  CS2R R22, SRZ ;  /* 0x0000000000167805 */ /* 0x000fe4000001ff00 */
[----:B------:R-:W2:Y:S04]  /*0260*/  @!P1 LDG.E.64 R10, desc[UR6][R16.64] ;  /* 0x00000006100a9981 */ /* 0x000ea8000c1e1b00 */
[----:B------:R-:W5:Y:S01]  /*0270*/  @!P2 LDG.E.64 R22, desc[UR6][R26.64] ;  /* 0x000000061a16a981 */ /* 0x000f62000c1e1b00 */
[----:B---3--:R-:W-:-:S05]  /*0280*/  @!P3 IMAD.WIDE.U32 R14, R21, 0x8, R14 ;  /* 0x00000008150eb825 */ /* 0x008fca00078e000e */
[----:B------:R-:W3:Y:S01]  /*0290*/  @!P3 LDG.E.64 R28, desc[UR6][R14.64] ;  /* 0x000000060e1cb981 */ /* 0x000ee2000c1e1b00 */
[----:B----4-:R-:W-:Y:S01]  /*02a0*/  DADD R4, R12, R4 ;  /* 0x000000000c047229 */ /* 0x010fe20000000004 */
[----:B------:R-:W-:-:S05]  /*02b0*/  IMAD.IADD R13, R18, 0x1, R21 ;  /* 0x00000001120d7824 */ /* 0x000fca00078e0215 */
[----:B------:R-:W-:Y:S01]  /*02c0*/  ISETP.GE.AND P0, PT, R13, UR8, PT ;  /* 0x000000080d007c0c */ /* 0x000fe2000bf06270 */
[----:B--2---:R-:W-:Y:S02]  /*02d0*/  DADD R2, R10, R2 ;  /* 0x000000000a027229 */ /* 0x004fe40000000002 */
[----:B-----5:R-:W-:Y:S02]  /*02e0*/  DADD R8, R22, R8 ;  /* 0x0000000016087229 */ /* 0x020fe40000000008 */
[----:B---3--:R-:W-:-:S08]  /*02f0*/  DADD R6, R28, R6 ;  /* 0x000000001c067229 */ /* 0x008fd00000000006 */
[----:B------:R-:W-:Y:S05]  /*0300*/  @!P0 BRA `(.L_x_3) ;  /* 0xfffffffc00888947 */ /* 0x000fea000383ffff */
[----:B------:R-:W-:Y:S05]  /*0310*/  BSYNC.RECONVERGENT B1 ;  /* 0x0000000000017941 */ /* 0x000fea0003800200 */
.L_x_2:
[----:B------:R-:W-:-:S08]  /*0320*/  DADD R2, R2, R4 ;  /* 0x0000000002027229 */ /* 0x000fd00000000004 */
[----:B------:R-:W-:-:S08]  /*0330*/  DADD R2, R8, R2 ;  /* 0x0000000008027229 */ /* 0x000fd00000000002 */
[----:B------:R-:W-:-:S11]  /*0340*/  DADD R6, R6, R2 ;  /* 0x0000000006067229 */ /* 0x000fd60000000002 */
.L_x_1:
[----:B------:R-:W-:Y:S05]  /*0350*/  BSYNC.RECONVERGENT B0 ;  /* 0x0000000000007941 */ /* 0x000fea0003800200 */
.L_x_0:
[----:B------:R-:W-:Y:S01]  /*0360*/  SHFL.BFLY PT, R3, R7, 0x10, 0x1f ;  /* 0x0e001f0007037f89 */ /* 0x000fe200000e0000 */
[----:B------:R-:W0:Y:S01]  /*0370*/  LDCU UR4, c[0x0][0x364] ;  /* 0x00006c80ff0477ac */ /* 0x000e220008000800 */
[----:B------:R-:W-:Y:S02]  /*0380*/  ISETP.GT.U32.AND P1, PT, R0, 0x1f, PT ;  /* 0x0000001f0000780c */ /* 0x000fe40003f24070 */
[----:B------:R-:W1:Y:S01]  /*0390*/  SHFL.BFLY PT, R2, R6, 0x10, 0x1f ;  /* 0x0e001f0006027f89 */ /* 0x000e6200000e0000 */
[----:B------:R-:W0:Y:S01]  /*03a0*/  S2R R10, SR_TID.Y ;  /* 0x00000000000a7919 */ /* 0x000e220000002200 */
[----:B------:R-:W0:Y:S01]  /*03b0*/  S2R R11, SR_TID.Z ;  /* 0x00000000000b7919 */ /* 0x000e220000002300 */
[----:B-1----:R-:W-:-:S07]  /*03c0*/  DADD R2, R2, R6 ;  /* 0x0000000002027229 */ /* 0x002fce0000000006 */
[----:B------:R-:W-:Y:S04]  /*03d0*/  SHFL.BFLY PT, R5, R3, 0x8, 0x1f ;  /* 0x0d001f0003057f89 */ /* 0x000fe800000e0000 */
[----:B------:R-:W1:Y:S02]  /*03e0*/  SHFL.BFLY PT, R4, R2, 0x8, 0x1f ;  /* 0x0d001f0002047f89 */ /* 0x000e6400000e0000 */
[----:B-1----:R-:W-:Y:S01]  /*03f0*/  DADD R4, R2, R4 ;  /* 0x0000000002047229 */ /* 0x002fe20000000004 */
[----:B0-----:R-:W-:-:S04]  /*0400*/  IMAD R3, R11, UR4, R10 ;  /* 0x000000040b037c24 */ /* 0x001fc8000f8e020a */
[----:B------:R-:W-:Y:S02]  /*0410*/  IMAD R3, R3, UR5, R0 ;  /* 0x0000000503037c24 */ /* 0x000fe4000f8e0200 */
[----:B------:R-:W-:Y:S04]  /*0420*/  SHFL.BFLY PT, R9, R5, 0x4, 0x1f ;  /* 0x0c801f0005097f89 */ /* 0x000fe800000e0000 */
[----:B------:R-:W0:Y:S01]  /*0430*/  SHFL.BFLY PT, R8, R4, 0x4, 0x1f ;  /* 0x0c801f0004087f89 */ /* 0x000e2200000e0000 */
[----:B------:R-:W-:-:S13]  /*0440*/  LOP3.LUT P0, R10, R3, 0x1f, RZ, 0xc0, !PT ;  /* 0x0000001f030a7812 */ /* 0x000fda000780c0ff */
[----:B------:R-:W1:Y:S01]  /*0450*/  @!P0 S2R R12, SR_CgaCtaId ;  /* 0x00000000000c8919 */ /* 0x000e620000008800 */
[----:B0-----:R-:W-:Y:S01]  /*0460*/  DADD R8, R4, R8 ;  /* 0x0000000004087229 */ /* 0x001fe20000000008 */
[----:B------:R-:W-:Y:S02]  /*0470*/  @!P0 MOV R5, 0x400 ;  /* 0x0000040000058802 */ /* 0x000fe40000000f00 */
[----:B------:R-:W-:-:S04]  /*0480*/  @!P0 SHF.R.U32.HI R4, RZ, 0x2, R0 ;  /* 0x00000002ff048819 */ /* 0x000fc80000011600 */
[----:B------:R-:W-:Y:S01]  /*0490*/  SHFL.BFLY PT, R7, R9, 0x2, 0x1f ;  /* 0x0c401f0009077f89 */ /* 0x000fe200000e0000 */
[----:B------:R-:W-:-:S03]  /*04a0*/  @!P0 LOP3.LUT R4, R4, 0xf8, RZ, 0xc0, !PT ;  /* 0x000000f804048812 */ /* 0x000fc600078ec0ff */
[----:B------:R-:W0:Y:S01]  /*04b0*/  SHFL.BFLY PT, R6, R8, 0x2, 0x1f ;  /* 0x0c401f0008067f89 */ /* 0x000e2200000e0000 */
[----:B-1----:R-:W-:-:S05]  /*04c0*/  @!P0 LEA R5, R12, R5, 0x18 ;  /* 0x000000050c058211 */ /* 0x002fca00078ec0ff */
[----:B------:R-:W-:Y:S01]  /*04d0*/  @!P0 IMAD.IADD R5, R4, 0x1, R5 ;  /* 0x0000000104058824 */ /* 0x000fe200078e0205 */
[----:B0-----:R-:W-:-:S07]  /*04e0*/  DADD R6, R8, R6 ;  /* 0x0000000008067229 */ /* 0x001fce0000000006 */
[----:B------:R-:W-:Y:S04]  /*04f0*/  SHFL.BFLY PT, R3, R7, 0x1, 0x1f ;  /* 0x0c201f0007037f89 */ /* 0x000fe800000e0000 */
[----:B------:R-:W0:Y:S02]  /*0500*/  SHFL.BFLY PT, R2, R6, 0x1, 0x1f ;  /* 0x0c201f0006027f89 */ /* 0x000e2400000e0000 */
[----:B0-----:R-:W-:-:S07]  /*0510*/  DADD R2, R6, R2 ;  /* 0x0000000006027229 */ /* 0x001fce0000000002 */
[----:B------:R0:W-:Y:S01]  /*0520*/  @!P0 STS.64 [R5], R2 ;  /* 0x0000000205008388 */ /* 0x0001e20000000a00 */
[----:B------:R-:W-:Y:S06]  /*0530*/  BAR.SYNC.DEFER_BLOCKING 0x0 ;  /* 0x0000000000007b1d */ /* 0x000fec0000010000 */
[----:B------:R-:W-:Y:S05]  /*0540*/  @P1 EXIT ;  /* 0x000000000000194d */ /* 0x000fea0003800000 */
[----:B------:R-:W-:-:S06]  /*0550*/  USHF.R.U32.HI UR4, URZ, 0x5, UR5 ;  /* 0x00000005ff047899 */ /* 0x000fcc0008011605 */
[----:B------:R-:W-:-:S13]  /*0560*/  ISETP.GE.U32.AND P0, PT, R0, UR4, PT ;  /* 0x0000000400007c0c */ /* 0x000fda000bf06070 */
[----:B0-----:R-:W0:Y:S01]  /*0570*/  @!P0 S2R R3, SR_CgaCtaId ;  /* 0x0000000000038919 */ /* 0x001e220000008800 */
[----:B------:R-:W-:-:S04]  /*0580*/  @!P0 MOV R2, 0x400 ;  /* 0x0000040000028802 */ /* 0x000fc80000000f00 */
[----:B0-----:R-:W-:Y:S02]  /*0590*/  @!P0 LEA R5, R3, R2, 0x18 ;  /* 0x0000000203058211 */ /* 0x001fe400078ec0ff */
[----:B------:R-:W-:-:S03]  /*05a0*/  CS2R R2, SRZ ;  /* 0x0000000000027805 */ /* 0x000fc6000001ff00 */
[----:B------:R-:W-:-:S05]  /*05b0*/  @!P0 IMAD R12, R10, 0x8, R5 ;  /* 0x000000080a0c8824 */ /* 0x000fca00078e0205 */
[----:B------:R-:W0:Y:S01]  /*05c0*/  @!P0 LDS.64 R2, [R12] ;  /* 0x000000000c028984 */ /* 0x000e220000000a00 */
[----:B------:R-:W-:-:S03]  /*05d0*/  ISETP.NE.AND P0, PT, R0, RZ, PT ;  /* 0x000000ff0000720c */ /* 0x000fc60003f05270 */
[----:B0-----:R-:W-:Y:S04]  /*05e0*/  SHFL.BFLY PT, R5, R3, 0x10, 0x1f ;  /* 0x0e001f0003057f89 */ /* 0x001fe800000e0000 */
[----:B------:R-:W0:Y:S02]  /*05f0*/  SHFL.BFLY PT, R4, R2, 0x10, 0x1f ;  /* 0x0e001f0002047f89 */ /* 0x000e2400000e0000 */
[----:B0-----:R-:W-:-:S07]  /*0600*/  DADD R4, R4, R2 ;  /* 0x0000000004047229 */ /* 0x001fce0000000002 */
[----:B------:R-:W-:Y:S04]  /*0610*/  SHFL.BFLY PT, R7, R5, 0x8, 0x1f ;  /* 0x0d001f0005077f89 */ /* 0x000fe800000e0000 */
        /* <DEDUP_REMOVED lines=8> */
[----:B------:R0:W1:Y:S04]  /*06a0*/  SHFL.BFLY PT, R3, R11, 0x1, 0x1f ;  /* 0x0c201f000b037f89 */ /* 0x00006800000e0000 */
[----:B------:R0:W2:Y:S01]  /*06b0*/  SHFL.BFLY PT, R2, R10, 0x1, 0x1f ;  /* 0x0c201f000a027f89 */ /* 0x0000a200000e0000 */
[----:B------:R-:W-:Y:S05]  /*06c0*/  @P0 EXIT ;  /* 0x000000000000094d */ /* 0x000fea0003800000 */
[----:B------:R-:W3:Y:S01]  /*06d0*/  LDC.64 R4, c[0x0][0x380] ;  /* 0x0000e000ff047b82 */ /* 0x000ee20000000a00 */
[----:B012---:R-:W-:Y:S01]  /*06e0*/  DADD R10, R10, R2 ;  /* 0x000000000a0a7229 */ /* 0x007fe20000000002 */
[----:B---3--:R-:W-:-:S06]  /*06f0*/  IMAD.WIDE.U32 R2, R19, 0x8, R4 ;  /* 0x0000000813027825 */ /* 0x008fcc00078e0004 */
[----:B------:R-:W-:Y:S01]  /*0700*/  STG.E.64 desc[UR6][R2.64], R10 ;  /* 0x0000000a02007986 */ /* 0x000fe2000c101b06 */
[----:B------:R-:W-:Y:S05]  /*0710*/  EXIT ;  /* 0x000000000000794d */ /* 0x000fea0003800000 */
.L_x_4:
[----:B------:R-:W-:-:S00]  /*0720*/  BRA `(.L_x_4) ;  /* 0xfffffffc00fc7947 */ /* 0x000fc0000383ffff */
[----:B------:R-:W-:-:S00]  /*0730*/  NOP ;  /* 0x0000000000007918 */ /* 0x000fc00000000000 */
        /* <DEDUP_REMOVED lines=12> */
.L_x_5:


//--------------------- .nv.shared._Z16reduction_kernelPdS_i --------------------------
	.section	.nv.shared._Z16reduction_kernelPdS_i,"aw",@nobits
	.sectionflags	@""
	.align	8
.nv.shared._Z16reduction_kernelPdS_i:
	.zero		1280


//--------------------- .nv.shared.reserved.0     --------------------------
	.section	.nv.shared.reserved.0,"aw",@nobits
	.weak		__nv_reservedSMEM_offset_0_alias
	.size		__nv_reservedSMEM_offset_0_alias, 0, 64
	.other		__nv_reservedSMEM_offset_0_alias,@"STO_CUDA_RESERVED_SHARED STV_DEFAULT"
__nv_reservedSMEM_offset_0_alias:
	.zero		0
	.zero		64


//--------------------- .nv.global                --------------------------
	.section	.nv.global,"aw",@nobits
.nv.global:
	.type		_ZN34_INTERNAL_b23cd010_4_k_cu_2fe86e9b4cuda3std6ranges3__45__cpo9iter_moveE,@object
	.size		_ZN34_INTERNAL_b23cd010_4_k_cu_2fe86e9b4cuda3std6ranges3__45__cpo9iter_moveE,(_ZN34_INTERNAL_b23cd010_4_k_cu_2fe86e9b4cuda3std3__436_GLOBAL__N__b23cd010_4_k_cu_2fe86e9b6ignoreE - _ZN34_INTERNAL_b23cd010_4_k_cu_2fe86e9b4cuda3std6ranges3__45__cpo9iter_moveE)
_ZN34_INTERNAL_b23cd010_4_k_cu_2fe86e9b4cuda3std6ranges3__45__cpo9iter_moveE:
	.zero		1
	.type		_ZN34_INTERNAL_b23cd010_4_k_cu_2fe86e9b4cuda3std3__436_GLOBAL__N__b23cd010_4_k_cu_2fe86e9b6ignoreE,@object
	.size		_ZN34_INTERNAL_b23cd010_4_k_cu_2fe86e9b4cuda3std3__436_GLOBAL__N__b23cd010_4_k_cu_2fe86e9b6ignoreE,(_ZN34_INTERNAL_b23cd010_4_k_cu_2fe86e9b4cuda3std3__45__cpo4cendE - _ZN34_INTERNAL_b23cd010_4_k_cu_2fe86e9b4cuda3std3__436_GLOBAL__N__b23cd010_4_k_cu_2fe86e9b6ignoreE)
_ZN34_INTERNAL_b23cd010_4_k_cu_2fe86e9b4cuda3std3__436_GLOBAL__N__b23cd010_4_k_cu_2fe86e9b6ignoreE:
	.zero		1
	.type		_ZN34_INTERNAL_b23cd010_4_k_cu_2fe86e9b4cuda3std3__45__cpo4cendE,@object
	.size		_ZN34_INTERNAL_b23cd010_4_k_cu_2fe86e9b4cuda3std3__45__cpo4cendE,(_ZN34_INTERNAL_b23cd010_4_k_cu_2fe86e9b4cuda3std3__45__cpo3endE - _ZN34_INTERNAL_b23cd010_4_k_cu_2fe86e9b4cuda3std3__45__cpo4cendE)
_ZN34_INTERNAL_b23cd010_4_k_cu_2fe86e9b4cuda3std3__45__cpo4cendE:
	.zero		1
	.type		_ZN34_INTERNAL_b23cd010_4_k_cu_2fe86e9b4cuda3std3__45__cpo3endE,@object
	.size		_ZN34_INTERNAL_b23cd010_4_k_cu_2fe86e9b4cuda3std3__45__cpo3endE,(_ZN34_INTERNAL_b23cd010_4_k_cu_2fe86e9b4cuda3std3__48in_placeE - _ZN34_INTERNAL_b23cd010_4_k_cu_2fe86e9b4cuda3std3__45__cpo3endE)
_ZN34_INTERNAL_b23cd010_4_k_cu_2fe86e9b4cuda3std3__45__cpo3endE:
	.zero		1
	.type		_ZN34_INTERNAL_b23cd010_4_k_cu_2fe86e9b4cuda3std3__48in_placeE,@object
	.size		_ZN34_INTERNAL_b23cd010_4_k_cu_2fe86e9b4cuda3std3__48in_placeE,(_ZN34_INTERNAL_b23cd010_4_k_cu_2fe86e9b4cuda3std6ranges3__45__cpo7advanceE - _ZN34_INTERNAL_b23cd010_4_k_cu_2fe86e9b4cuda3std3__48in_placeE)
_ZN34_INTERNAL_b23cd010_4_k_cu_2fe86e9b4cuda3std3__48in_placeE:
	.zero		1
	.type		_ZN34_INTERNAL_b23cd010_4_k_cu_2fe86e9b4cuda3std6ranges3__45__cpo7advanceE,@object
	.size		_ZN34_INTERNAL_b23cd010_4_k_cu_2fe86e9b4cuda3std6ranges3__45__cpo7advanceE,(_ZN34_INTERNAL_b23cd010_4_k_cu_2fe86e9b4cuda3std3__45__cpo5beginE - _ZN34_INTERNAL_b23cd010_4_k_cu_2fe86e9b4cuda3std6ranges3__45__cpo7advanceE)
_ZN34_INTERNAL_b23cd010_4_k_cu_2fe86e9b4cuda3std6ranges3__45__cpo7advanceE:
	.zero		1
	.type		_ZN34_INTERNAL_b23cd010_4_k_cu_2fe86e9b4cuda3std3__45__cpo5beginE,@object
	.size		_ZN34_INTERNAL_b23cd010_4_k_cu_2fe86e9b4cuda3std3__45__cpo5beginE,(_ZN34_INTERNAL_b23cd010_4_k_cu_2fe86e9b4cuda3std3__419piecewise_constructE - _ZN34_INTERNAL_b23cd010_4_k_cu_2fe86e9b4cuda3std3__45__cpo5beginE)
_ZN34_INTERNAL_b23cd010_4_k_cu_2fe86e9b4cuda3std3__45__cpo5beginE:
	.zero		1
	.type		_ZN34_INTERNAL_b23cd010_4_k_cu_2fe86e9b4cuda3std3__419piecewise_constructE,@object
	.size		_ZN34_INTERNAL_b23cd010_4_k_cu_2fe86e9b4cuda3std3__419piecewise_constructE,(_ZN34_INTERNAL_b23cd010_4_k_cu_2fe86e9b4cuda3std3__45__cpo6cbeginE - _ZN34_INTERNAL_b23cd010_4_k_cu_2fe86e9b4cuda3std3__419piecewise_constructE)
_ZN34_INTERNAL_b23cd010_4_k_cu_2fe86e9b4cuda3std3__419piecewise_constructE:
	.zero		1
	.type		_ZN34_INTERNAL_b23cd010_4_k_cu_2fe86e9b4cuda3std3__45__cpo6cbeginE,@object
	.size		_ZN34_INTERNAL_b23cd010_4_k_cu_2fe86e9b4cuda3std3__45__cpo6cbeginE,(_ZN34_INTERNAL_b23cd010_4_k_cu_2fe86e9b4cuda3std6ranges3__45__cpo4swapE - _ZN34_INTERNAL_b23cd010_4_k_cu_2fe86e9b4cuda3std3__45__cpo6cbeginE)
_ZN34_INTERNAL_b23cd010_4_k_cu_2fe86e9b4cuda3std3__45__cpo6cbeginE:
	.zero		1
	.type		_ZN34_INTERNAL_b23cd010_4_k_cu_2fe86e9b4cuda3std6ranges3__45__cpo4swapE,@object
	.size		_ZN34_INTERNAL_b23cd010_4_k_cu_2fe86e9b4cuda3std6ranges3__45__cpo4swapE,(.L_7 - _ZN34_INTERNAL_b23cd010_4_k_cu_2fe86e9b4cuda3std6ranges3__45__cpo4swapE)
_ZN34_INTERNAL_b23cd010_4_k_cu_2fe86e9b4cuda3std6ranges3__45__cpo4swapE:
	.zero		1
.L_7:


//--------------------- .nv.constant0._Z16reduction_kernelPdS_i --------------------------
	.section	.nv.constant0._Z16reduction_kernelPdS_i,"a",@progbits
	.sectionflags	@""
	.align	4
.nv.constant0._Z16reduction_kernelPdS_i:
	.zero		916


//--------------------- SYMBOLS --------------------------

	.type		.nv.reservedSmem.offset0,@object
	.size		.nv.reservedSmem.offset0,0x4
	.type		.nv.reservedSmem.cap,@object
	.size		.nv.reservedSmem.cap,0x4
